//
// Generated by NVIDIA NVVM Compiler
//
// Compiler Build ID: CL-36424714
// Cuda compilation tools, release 13.0, V13.0.88
// Based on NVVM 20.0.0
//

.version 9.0
.target sm_100
.address_size 64

	// .globl	_Z3addPKdS0_Pdi
.extern .func  (.param .b32 func_retval0) vprintf
(
	.param .b64 vprintf_param_0,
	.param .b64 vprintf_param_1
)
;
.global .align 1 .b8 $str[30] = {116, 104, 114, 101, 97, 100, 73, 100, 120, 46, 120, 58, 32, 37, 100, 44, 32, 122, 91, 105, 93, 32, 61, 32, 37, 46, 53, 102, 10};

.visible .entry _Z3addPKdS0_Pdi(
	.param .u64 .ptr .align 1 _Z3addPKdS0_Pdi_param_0,
	.param .u64 .ptr .align 1 _Z3addPKdS0_Pdi_param_1,
	.param .u64 .ptr .align 1 _Z3addPKdS0_Pdi_param_2,
	.param .u32 _Z3addPKdS0_Pdi_param_3
)
{
	.local .align 16 .b8 	__local_depot0[16];
	.reg .b64 	%SP;
	.reg .b64 	%SPL;
	.reg .pred 	%p<3>;
	.reg .b32 	%r<8>;
	.reg .b64 	%rd<17>;
	.reg .b64 	%fd<5>;

	mov.u64 	%SPL, __local_depot0;
	cvta.local.u64 	%SP, %SPL;
	ld.param.u64 	%rd2, [_Z3addPKdS0_Pdi_param_0];
	ld.param.u64 	%rd3, [_Z3addPKdS0_Pdi_param_1];
	ld.param.u64 	%rd4, [_Z3addPKdS0_Pdi_param_2];
	ld.param.u32 	%r4, [_Z3addPKdS0_Pdi_param_3];
	cvta.to.global.u64 	%rd1, %rd4;
	mov.u32 	%r5, %ntid.x;
	mov.u32 	%r1, %ctaid.x;
	mov.u32 	%r2, %tid.x;
	mad.lo.s32 	%r3, %r5, %r1, %r2;
	setp.ge.s32 	%p1, %r3, %r4;
	@%p1 bra 	$L__BB0_2;
	cvta.to.global.u64 	%rd5, %rd2;
	cvta.to.global.u64 	%rd6, %rd3;
	mul.wide.s32 	%rd7, %r3, 8;
	add.s64 	%rd8, %rd5, %rd7;
	ld.global.f64 	%fd1, [%rd8];
	add.s64 	%rd9, %rd6, %rd7;
	ld.global.f64 	%fd2, [%rd9];
	add.f64 	%fd3, %fd1, %fd2;
	add.s64 	%rd10, %rd1, %rd7;
	st.global.f64 	[%rd10], %fd3;
$L__BB0_2:
	setp.ne.s32 	%p2, %r1, 78125;
	@%p2 bra 	$L__BB0_4;
	add.u64 	%rd11, %SP, 0;
	add.u64 	%rd12, %SPL, 0;
	mul.wide.u32 	%rd13, %r3, 8;
	add.s64 	%rd14, %rd1, %rd13;
	ld.global.f64 	%fd4, [%rd14];
	st.local.u32 	[%rd12], %r2;
	st.local.f64 	[%rd12+8], %fd4;
	mov.u64 	%rd15, $str;
	cvta.global.u64 	%rd16, %rd15;
	{ // callseq 0, 0
	.param .b64 param0;
	st.param.b64 	[param0], %rd16;
	.param .b64 param1;
	st.param.b64 	[param1], %rd11;
	.param .b32 retval0;
	call.uni (retval0), 
	vprintf, 
	(
	param0, 
	param1
	);
	ld.param.b32 	%r6, [retval0];
	} // callseq 0
$L__BB0_4:
	ret;

}


// ===== COMPILED SASS (sm_100) =====

	.target	sm_100

	.elftype	@"ET_EXEC"


//--------------------- .note.nv.tkinfo           --------------------------
	.section	.note.nv.tkinfo,"",@"SHT_NOTE"
	.sectionflags	@"SHF_NOTE_NV_TKINFO"
	.tkinfo
        /*0018*/ 	.word	0x00000002
        /*0030*/ 	.string	""
        /*0030*/ 	.string	"ptxas"
        /*0030*/ 	.string	"Cuda compilation tools, release 13.0, V13.0.88"
        /*0030*/ 	.string	"Build cuda_13.0.r13.0/compiler.36424714_0"
        /*0030*/ 	.string	"-arch sm_100 -m 64 "



//--------------------- .note.nv.cuinfo           --------------------------
	.section	.note.nv.cuinfo,"",@"SHT_NOTE"
	.sectionflags	@"SHF_NOTE_NV_CUINFO"
        /*0018*/ 	.short	0x0002
        /*001a*/ 	.short	0x0064
        /*001c*/ 	.short	0x0082
	.zero		2


//--------------------- .nv.info                  --------------------------
	.section	.nv.info,"",@"SHT_CUDA_INFO"
	.align	4


	//----- nvinfo : EIATTR_REGCOUNT
	.align		4
        /*0000*/ 	.byte	0x04, 0x2f
        /*0002*/ 	.short	(.L_2 - .L_1)
	.align		4
.L_1:
        /*0004*/ 	.word	index@(_Z3addPKdS0_Pdi)
        /*0008*/ 	.word	0x00000018


	//----- nvinfo : EIATTR_FRAME_SIZE
	.align		4
.L_2:
        /*000c*/ 	.byte	0x04, 0x11
        /*000e*/ 	.short	(.L_4 - .L_3)
	.align		4
.L_3:
        /*0010*/ 	.word	index@(_Z3addPKdS0_Pdi)
        /*0014*/ 	.word	0x00000010


	//----- nvinfo : EIATTR_MIN_STACK_SIZE
	.align		4
.L_4:
        /*0018*/ 	.byte	0x04, 0x12
        /*001a*/ 	.short	(.L_6 - .L_5)
	.align		4
.L_5:
        /*001c*/ 	.word	index@(_Z3addPKdS0_Pdi)
        /*0020*/ 	.word	0x00000010
.L_6:


//--------------------- .nv.compat                --------------------------
	.section	.nv.compat,"",@"SHT_CUDA_COMPAT_INFO"
	.align	4
        /*0000*/ 	.byte	0x02, 0x09, 0x00, 0x00, 0x02, 0x02, 0x01, 0x00, 0x02, 0x05, 0x05, 0x00, 0x03, 0x07, 0x01, 0x01
        /*0010*/ 	.byte	0x02, 0x03, 0x00, 0x00, 0x02, 0x06, 0x01, 0x00, 0x04, 0x0b, 0x08, 0x00, 0x01, 0x00, 0x00, 0x00
        /*0020*/ 	.byte	0x00, 0x00, 0x00, 0x00


//--------------------- .nv.info._Z3addPKdS0_Pdi  --------------------------
	.section	.nv.info._Z3addPKdS0_Pdi,"",@"SHT_CUDA_INFO"
	.sectionflags	@""
	.align	4


	//----- nvinfo : EIATTR_CUDA_API_VERSION
	.align		4
        /*0000*/ 	.byte	0x04, 0x37
        /*0002*/ 	.short	(.L_8 - .L_7)
.L_7:
        /*0004*/ 	.word	0x00000082


	//----- nvinfo : EIATTR_KPARAM_INFO
	.align		4
.L_8:
        /*0008*/ 	.byte	0x04, 0x17
        /*000a*/ 	.short	(.L_10 - .L_9)
.L_9:
        /*000c*/ 	.word	0x00000000
        /*0010*/ 	.short	0x0003
        /*0012*/ 	.short	0x0018
        /*0014*/ 	.byte	0x00, 0xf0, 0x11, 0x00


	//----- nvinfo : EIATTR_KPARAM_INFO
	.align		4
.L_10:
        /*0018*/ 	.byte	0x04, 0x17
        /*001a*/ 	.short	(.L_12 - .L_11)
.L_11:
        /*001c*/ 	.word	0x00000000
        /*0020*/ 	.short	0x0002
        /*0022*/ 	.short	0x0010
        /*0024*/ 	.byte	0x00, 0xf5, 0x21, 0x00


	//----- nvinfo : EIATTR_KPARAM_INFO
	.align		4
.L_12:
        /*0028*/ 	.byte	0x04, 0x17
        /*002a*/ 	.short	(.L_14 - .L_13)
.L_13:
        /*002c*/ 	.word	0x00000000
        /*0030*/ 	.short	0x0001
        /*0032*/ 	.short	0x0008
        /*0034*/ 	.byte	0x00, 0xf5, 0x21, 0x00


	//----- nvinfo : EIATTR_KPARAM_INFO
	.align		4
.L_14:
        /*0038*/ 	.byte	0x04, 0x17
        /*003a*/ 	.short	(.L_16 - .L_15)
.L_15:
        /*003c*/ 	.word	0x00000000
        /*0040*/ 	.short	0x0000
        /*0042*/ 	.short	0x0000
        /*0044*/ 	.byte	0x00, 0xf5, 0x21, 0x00


	//----- nvinfo : EIATTR_SPARSE_MMA_MASK
	.align		4
.L_16:
        /*0048*/ 	.byte	0x03, 0x50
        /*004a*/ 	.short	0x0000


	//----- nvinfo : EIATTR_MAXREG_COUNT
	.align		4
        /*004c*/ 	.byte	0x03, 0x1b
        /*004e*/ 	.short	0x00ff


	//----- nvinfo : EIATTR_EXTERNS
	.align		4
        /*0050*/ 	.byte	0x04, 0x0f
        /*0052*/ 	.short	(.L_18 - .L_17)


	//   ....[0]....
	.align		4
.L_17:
        /*0054*/ 	.word	index@(vprintf)


	//----- nvinfo : EIATTR_MERCURY_ISA_VERSION
	.align		4
.L_18:
        /*0058*/ 	.byte	0x03, 0x5f
        /*005a*/ 	.short	0x0101


	//----- nvinfo : EIATTR_VRC_CTA_INIT_COUNT
	.align		4
        /*005c*/ 	.byte	0x02, 0x4a
	.zero		1
	.zero		1


	//----- nvinfo : EIATTR_SYSCALL_OFFSETS
	.align		4
        /*0060*/ 	.byte	0x04, 0x46
        /*0062*/ 	.short	(.L_20 - .L_19)


	//   ....[0]....
.L_19:
        /*0064*/ 	.word	0x00000240


	//----- nvinfo : EIATTR_EXIT_INSTR_OFFSETS
	.align		4
.L_20:
        /*0068*/ 	.byte	0x04, 0x1c
        /*006a*/ 	.short	(.L_22 - .L_21)


	//   ....[0]....
.L_21:
        /*006c*/ 	.word	0x00000170


	//   ....[1]....
        /*0070*/ 	.word	0x00000250


	//----- nvinfo : EIATTR_CBANK_PARAM_SIZE
	.align		4
.L_22:
        /*0074*/ 	.byte	0x03, 0x19
        /*0076*/ 	.short	0x001c


	//----- nvinfo : EIATTR_PARAM_CBANK
	.align		4
        /*0078*/ 	.byte	0x04, 0x0a
        /*007a*/ 	.short	(.L_24 - .L_23)
	.align		4
.L_23:
        /*007c*/ 	.word	index@(.nv.constant0._Z3addPKdS0_Pdi)
        /*0080*/ 	.short	0x0380
        /*0082*/ 	.short	0x001c


	//----- nvinfo : EIATTR_SW_WAR
	.align		4
.L_24:
        /*0084*/ 	.byte	0x04, 0x36
        /*0086*/ 	.short	(.L_26 - .L_25)
.L_25:
        /*0088*/ 	.word	0x00000008
.L_26:


//--------------------- .nv.callgraph             --------------------------
	.section	.nv.callgraph,"",@"SHT_CUDA_CALLGRAPH"
	.align	4
	.sectionentsize	8
	.align		4
        /*0000*/ 	.word	0x00000000
	.align		4
        /*0004*/ 	.word	0xffffffff
	.align		4
        /*0008*/ 	.word	index@(_Z3addPKdS0_Pdi)
	.align		4
        /*000c*/ 	.word	index@(vprintf)
	.align		4
        /*0010*/ 	.word	0x00000000
	.align		4
        /*0014*/ 	.word	0xfffffffe
	.align		4
        /*0018*/ 	.word	0x00000000
	.align		4
        /*001c*/ 	.word	0xfffffffd
	.align		4
        /*0020*/ 	.word	0x00000000
	.align		4
        /*0024*/ 	.word	0xfffffffc


//--------------------- .nv.constant4             --------------------------
	.section	.nv.constant4,"a",@progbits
	.align	8
	.align		8
.nv.constant4:
        /*0000*/ 	.dword	vprintf
	.align		8
        /*0008*/ 	.dword	$str


//--------------------- .text._Z3addPKdS0_Pdi     --------------------------
	.section	.text._Z3addPKdS0_Pdi,"ax",@progbits
	.align	128
        .global         _Z3addPKdS0_Pdi
        .type           _Z3addPKdS0_Pdi,@function
        .size           _Z3addPKdS0_Pdi,(.L_x_2 - _Z3addPKdS0_Pdi)
        .other          _Z3addPKdS0_Pdi,@"STO_CUDA_ENTRY STV_DEFAULT"
_Z3addPKdS0_Pdi:
.text._Z3addPKdS0_Pdi:
[----:B------:R-:W0:Y:S01]  /*0000*/  LDC R1, c[0x0][0x37c] ;  /* 0x0000df00ff017b82 */ /* 0x000e220000000800 */
[----:B------:R-:W1:Y:S01]  /*0010*/  S2R R9, SR_CTAID.X ;  /* 0x0000000000097919 */ /* 0x000e620000002500 */
[----:B------:R-:W2:Y:S06]  /*0020*/  LDCU UR7, c[0x0][0x2fc] ;  /* 0x00005f80ff0777ac */ /* 0x000eac0008000800 */
[----:B------:R-:W3:Y:S01]  /*0030*/  LDC.64 R2, c[0x0][0x380] ;  /* 0x0000e000ff027b82 */ /* 0x000ee20000000a00 */
[----:B0-----:R-:W-:Y:S01]  /*0040*/  VIADD R1, R1, 0xfffffff0 ;  /* 0xfffffff001017836 */ /* 0x001fe20000000000 */
[----:B------:R-:W1:Y:S01]  /*0050*/  S2R R10, SR_TID.X ;  /* 0x00000000000a7919 */ /* 0x000e620000002100 */
[----:B------:R-:W1:Y:S01]  /*0060*/  LDCU UR4, c[0x0][0x360] ;  /* 0x00006c00ff0477ac */ /* 0x000e620008000800 */
[----:B------:R-:W0:Y:S04]  /*0070*/  LDCU UR6, c[0x0][0x398] ;  /* 0x00007300ff0677ac */ /* 0x000e280008000800 */
[----:B------:R-:W4:Y:S01]  /*0080*/  LDC.64 R4, c[0x0][0x388] ;  /* 0x0000e200ff047b82 */ /* 0x000f220000000a00 */
[----:B-1----:R-:W-:Y:S01]  /*0090*/  IMAD R7, R9, UR4, R10 ;  /* 0x0000000409077c24 */ /* 0x002fe2000f8e020a */
[----:B------:R-:W1:Y:S04]  /*00a0*/  LDCU.64 UR4, c[0x0][0x358] ;  /* 0x00006b00ff0477ac */ /* 0x000e680008000a00 */
[----:B0-----:R-:W-:-:S13]  /*00b0*/  ISETP.GE.AND P0, PT, R7, UR6, PT ;  /* 0x0000000607007c0c */ /* 0x001fda000bf06270 */
[C---:B---3--:R-:W-:Y:S01]  /*00c0*/  @!P0 IMAD.WIDE R2, R7.reuse, 0x8, R2 ;  /* 0x0000000807028825 */ /* 0x048fe200078e0202 */
[----:B------:R-:W0:Y:S03]  /*00d0*/  @!P0 LDC.64 R12, c[0x0][0x390] ;  /* 0x0000e400ff0c8b82 */ /* 0x000e260000000a00 */
[----:B----4-:R-:W-:Y:S02]  /*00e0*/  @!P0 IMAD.WIDE R4, R7, 0x8, R4 ;  /* 0x0000000807048825 */ /* 0x010fe400078e0204 */
[----:B-1----:R-:W3:Y:S04]  /*00f0*/  @!P0 LDG.E.64 R2, desc[UR4][R2.64] ;  /* 0x0000000402028981 */ /* 0x002ee8000c1e1b00 */
[----:B------:R-:W3:Y:S01]  /*0100*/  @!P0 LDG.E.64 R4, desc[UR4][R4.64] ;  /* 0x0000000404048981 */ /* 0x000ee2000c1e1b00 */
[----:B------:R-:W1:Y:S01]  /*0110*/  LDCU UR6, c[0x0][0x2f8] ;  /* 0x00005f00ff0677ac */ /* 0x000e620008000800 */
[----:B------:R-:W-:Y:S01]  /*0120*/  ISETP.NE.AND P1, PT, R9, 0x1312d, PT ;  /* 0x0001312d0900780c */ /* 0x000fe20003f25270 */
[----:B0-----:R-:W-:Y:S01]  /*0130*/  @!P0 IMAD.WIDE R12, R7, 0x8, R12 ;  /* 0x00000008070c8825 */ /* 0x001fe200078e020c */
[----:B-1----:R-:W-:Y:S01]  /*0140*/  IADD3 R6, P2, PT, R1, UR6, RZ ;  /* 0x0000000601067c10 */ /* 0x002fe2000ff5e0ff */
[----:B---3--:R-:W-:-:S07]  /*0150*/  @!P0 DADD R8, R2, R4 ;  /* 0x0000000002088229 */ /* 0x008fce0000000004 */
[----:B------:R0:W-:Y:S03]  /*0160*/  @!P0 STG.E.64 desc[UR4][R12.64], R8 ;  /* 0x000000080c008986 */ /* 0x0001e6000c101b04 */
[----:B--2---:R-:W-:Y:S05]  /*0170*/  @P1 EXIT ;  /* 0x000000000000194d */ /* 0x004fea0003800000 */
[----:B------:R-:W1:Y:S02]  /*0180*/  LDC.64 R2, c[0x0][0x390] ;  /* 0x0000e400ff027b82 */ /* 0x000e640000000a00 */
[----:B-1----:R-:W-:-:S06]  /*0190*/  IMAD.WIDE.U32 R2, R7, 0x8, R2 ;  /* 0x0000000807027825 */ /* 0x002fcc00078e0002 */
[----:B------:R-:W2:Y:S01]  /*01a0*/  LDG.E.64 R2, desc[UR4][R2.64] ;  /* 0x0000000402027981 */ /* 0x000ea2000c1e1b00 */
[----:B------:R-:W-:Y:S01]  /*01b0*/  MOV R0, 0x0 ;  /* 0x0000000000007802 */ /* 0x000fe20000000f00 */
[----:B------:R-:W1:Y:S01]  /*01c0*/  LDCU.64 UR4, c[0x4][0x8] ;  /* 0x01000100ff0477ac */ /* 0x000e620008000a00 */
[----:B------:R-:W-:Y:S01]  /*01d0*/  IMAD.X R7, RZ, RZ, UR7, P2 ;  /* 0x00000007ff077e24 */ /* 0x000fe200090e06ff */
[----:B------:R3:W-:Y:S01]  /*01e0*/  STL [R1], R10 ;  /* 0x0000000a01007387 */ /* 0x0007e20000100800 */
[----:B0-----:R3:W0:Y:S01]  /*01f0*/  LDC.64 R8, c[0x4][R0] ;  /* 0x0100000000087b82 */ /* 0x0016220000000a00 */
[----:B-1----:R-:W-:Y:S02]  /*0200*/  MOV R4, UR4 ;  /* 0x0000000400047c02 */ /* 0x002fe40008000f00 */
[----:B------:R-:W-:Y:S01]  /*0210*/  MOV R5, UR5 ;  /* 0x0000000500057c02 */ /* 0x000fe20008000f00 */
[----:B0-2---:R3:W-:Y:S06]  /*0220*/  STL.64 [R1+0x8], R2 ;  /* 0x0000080201007387 */ /* 0x0057ec0000100a00 */
[----:B------:R-:W-:-:S07]  /*0230*/  LEPC R20, `(.L_x_0) ;  /* 0x000000001014794e */ /* 0x000fce0000000000 */
[----:B---3--:R-:W-:Y:S05]  /*0240*/  CALL.ABS.NOINC R8 ;  /* 0x0000000008007343 */ /* 0x008fea0003c00000 */
.L_x_0:
[----:B------:R-:W-:Y:S05]  /*0250*/  EXIT ;  /* 0x000000000000794d */ /* 0x000fea0003800000 */
.L_x_1:
[----:B------:R-:W-:-:S00]  /*0260*/  BRA `(.L_x_1) ;  /* 0xfffffffc00fc7947 */ /* 0x000fc0000383ffff */
[----:B------:R-:W-:-:S00]  /*0270*/  NOP ;  /* 0x0000000000007918 */ /* 0x000fc00000000000 */
        /* <DEDUP_REMOVED lines=8> */
.L_x_2:


//--------------------- .nv.global.init           --------------------------
	.section	.nv.global.init,"aw",@progbits
.nv.global.init:
	.type		$str,@object
	.size		$str,(.L_0 - $str)
$str:
        /*0000*/ 	.byte	0x74, 0x68, 0x72, 0x65, 0x61, 0x64, 0x49, 0x64, 0x78, 0x2e, 0x78, 0x3a, 0x20, 0x25, 0x64, 0x2c
        /*0010*/ 	.byte	0x20, 0x7a, 0x5b, 0x69, 0x5d, 0x20, 0x3d, 0x20, 0x25, 0x2e, 0x35, 0x66, 0x0a, 0x00
.L_0:


//--------------------- .nv.shared.reserved.0     --------------------------
	.section	.nv.shared.reserved.0,"aw",@nobits
	.weak		__nv_reservedSMEM_offset_0_alias
	.size		__nv_reservedSMEM_offset_0_alias, 0, 64
	.other		__nv_reservedSMEM_offset_0_alias,@"STO_CUDA_RESERVED_SHARED STV_DEFAULT"
__nv_reservedSMEM_offset_0_alias:
	.zero		0
	.zero		64


//--------------------- .nv.constant0._Z3addPKdS0_Pdi --------------------------
	.section	.nv.constant0._Z3addPKdS0_Pdi,"a",@progbits
	.sectionflags	@""
	.align	4
.nv.constant0._Z3addPKdS0_Pdi:
	.zero		924


//--------------------- SYMBOLS --------------------------

	.type		.nv.reservedSmem.offset0,@object
	.size		.nv.reservedSmem.offset0,0x4
	.type		vprintf,@function
